//
// Generated by NVIDIA NVVM Compiler
//
// Compiler Build ID: CL-36424714
// Cuda compilation tools, release 13.0, V13.0.88
// Based on NVVM 20.0.0
//

.version 9.0
.target sm_100
.address_size 64

	// .globl	initialize_kernel
.global .align 8 .u64 gbl_SIGNATURE;
.global .align 8 .u64 gbl_FUELUSAGE;
.global .align 8 .u64 gbl_ERRORSTAT;

.visible .entry initialize_kernel(
	.param .u64 initialize_kernel_param_0
)
{
	.reg .b64 	%rd<3>;

	ld.param.u64 	%rd1, [initialize_kernel_param_0];
	mov.b64 	%rd2, 0;
	st.global.u64 	[gbl_ERRORSTAT], %rd2;
	st.global.u64 	[gbl_SIGNATURE], %rd1;
	st.global.u64 	[gbl_FUELUSAGE], %rd2;
	ret;

}
	// .globl	finalize_kernel
.visible .entry finalize_kernel(
	.param .u64 .ptr .align 1 finalize_kernel_param_0,
	.param .u64 .ptr .align 1 finalize_kernel_param_1,
	.param .u64 .ptr .align 1 finalize_kernel_param_2
)
{
	.reg .b64 	%rd<10>;

	ld.param.u64 	%rd1, [finalize_kernel_param_0];
	ld.param.u64 	%rd2, [finalize_kernel_param_1];
	ld.param.u64 	%rd3, [finalize_kernel_param_2];
	cvta.to.global.u64 	%rd4, %rd3;
	cvta.to.global.u64 	%rd5, %rd2;
	cvta.to.global.u64 	%rd6, %rd1;
	ld.global.u64 	%rd7, [gbl_FUELUSAGE];
	st.global.u64 	[%rd6], %rd7;
	ld.global.u64 	%rd8, [gbl_SIGNATURE];
	st.global.u64 	[%rd5], %rd8;
	ld.global.u64 	%rd9, [gbl_ERRORSTAT];
	st.global.u64 	[%rd4], %rd9;
	ret;

}


// ===== COMPILED SASS (sm_100) =====

	.target	sm_100

	.elftype	@"ET_EXEC"


//--------------------- .note.nv.tkinfo           --------------------------
	.section	.note.nv.tkinfo,"",@"SHT_NOTE"
	.sectionflags	@"SHF_NOTE_NV_TKINFO"
	.tkinfo
        /*0018*/ 	.word	0x00000002
        /*0030*/ 	.string	""
        /*0030*/ 	.string	"ptxas"
        /*0030*/ 	.string	"Cuda compilation tools, release 13.0, V13.0.88"
        /*0030*/ 	.string	"Build cuda_13.0.r13.0/compiler.36424714_0"
        /*0030*/ 	.string	"-arch sm_100 -m 64 "



//--------------------- .note.nv.cuinfo           --------------------------
	.section	.note.nv.cuinfo,"",@"SHT_NOTE"
	.sectionflags	@"SHF_NOTE_NV_CUINFO"
        /*0018*/ 	.short	0x0002
        /*001a*/ 	.short	0x0064
        /*001c*/ 	.short	0x0082
	.zero		2


//--------------------- .nv.info                  --------------------------
	.section	.nv.info,"",@"SHT_CUDA_INFO"
	.align	4


	//----- nvinfo : EIATTR_REGCOUNT
	.align		4
        /*0000*/ 	.byte	0x04, 0x2f
        /*0002*/ 	.short	(.L_4 - .L_3)
	.align		4
.L_3:
        /*0004*/ 	.word	index@(initialize_kernel)
        /*0008*/ 	.word	0x0000000c


	//----- nvinfo : EIATTR_FRAME_SIZE
	.align		4
.L_4:
        /*000c*/ 	.byte	0x04, 0x11
        /*000e*/ 	.short	(.L_6 - .L_5)
	.align		4
.L_5:
        /*0010*/ 	.word	index@(initialize_kernel)
        /*0014*/ 	.word	0x00000000


	//----- nvinfo : EIATTR_REGCOUNT
	.align		4
.L_6:
        /*0018*/ 	.byte	0x04, 0x2f
        /*001a*/ 	.short	(.L_8 - .L_7)
	.align		4
.L_7:
        /*001c*/ 	.word	index@(finalize_kernel)
        /*0020*/ 	.word	0x00000010


	//----- nvinfo : EIATTR_FRAME_SIZE
	.align		4
.L_8:
        /*0024*/ 	.byte	0x04, 0x11
        /*0026*/ 	.short	(.L_10 - .L_9)
	.align		4
.L_9:
        /*0028*/ 	.word	index@(finalize_kernel)
        /*002c*/ 	.word	0x00000000


	//----- nvinfo : EIATTR_MIN_STACK_SIZE
	.align		4
.L_10:
        /*0030*/ 	.byte	0x04, 0x12
        /*0032*/ 	.short	(.L_12 - .L_11)
	.align		4
.L_11:
        /*0034*/ 	.word	index@(finalize_kernel)
        /*0038*/ 	.word	0x00000000


	//----- nvinfo : EIATTR_MIN_STACK_SIZE
	.align		4
.L_12:
        /*003c*/ 	.byte	0x04, 0x12
        /*003e*/ 	.short	(.L_14 - .L_13)
	.align		4
.L_13:
        /*0040*/ 	.word	index@(initialize_kernel)
        /*0044*/ 	.word	0x00000000
.L_14:


//--------------------- .nv.compat                --------------------------
	.section	.nv.compat,"",@"SHT_CUDA_COMPAT_INFO"
	.align	4
        /*0000*/ 	.byte	0x02, 0x09, 0x00, 0x00, 0x02, 0x02, 0x01, 0x00, 0x02, 0x05, 0x05, 0x00, 0x03, 0x07, 0x01, 0x01
        /*0010*/ 	.byte	0x02, 0x03, 0x00, 0x00, 0x02, 0x06, 0x01, 0x00, 0x04, 0x0b, 0x08, 0x00, 0x09, 0x00, 0x00, 0x00
        /*0020*/ 	.byte	0x00, 0x00, 0x00, 0x00


//--------------------- .nv.info.finalize_kernel  --------------------------
	.section	.nv.info.finalize_kernel,"",@"SHT_CUDA_INFO"
	.sectionflags	@""
	.align	4


	//----- nvinfo : EIATTR_CUDA_API_VERSION
	.align		4
        /*0000*/ 	.byte	0x04, 0x37
        /*0002*/ 	.short	(.L_16 - .L_15)
.L_15:
        /*0004*/ 	.word	0x00000082


	//----- nvinfo : EIATTR_KPARAM_INFO
	.align		4
.L_16:
        /*0008*/ 	.byte	0x04, 0x17
        /*000a*/ 	.short	(.L_18 - .L_17)
.L_17:
        /*000c*/ 	.word	0x00000000
        /*0010*/ 	.short	0x0002
        /*0012*/ 	.short	0x0010
        /*0014*/ 	.byte	0x00, 0xf5, 0x21, 0x00


	//----- nvinfo : EIATTR_KPARAM_INFO
	.align		4
.L_18:
        /*0018*/ 	.byte	0x04, 0x17
        /*001a*/ 	.short	(.L_20 - .L_19)
.L_19:
        /*001c*/ 	.word	0x00000000
        /*0020*/ 	.short	0x0001
        /*0022*/ 	.short	0x0008
        /*0024*/ 	.byte	0x00, 0xf5, 0x21, 0x00


	//----- nvinfo : EIATTR_KPARAM_INFO
	.align		4
.L_20:
        /*0028*/ 	.byte	0x04, 0x17
        /*002a*/ 	.short	(.L_22 - .L_21)
.L_21:
        /*002c*/ 	.word	0x00000000
        /*0030*/ 	.short	0x0000
        /*0032*/ 	.short	0x0000
        /*0034*/ 	.byte	0x00, 0xf5, 0x21, 0x00


	//----- nvinfo : EIATTR_SPARSE_MMA_MASK
	.align		4
.L_22:
        /*0038*/ 	.byte	0x03, 0x50
        /*003a*/ 	.short	0x0000


	//----- nvinfo : EIATTR_MAXREG_COUNT
	.align		4
        /*003c*/ 	.byte	0x03, 0x1b
        /*003e*/ 	.short	0x00ff


	//----- nvinfo : EIATTR_MERCURY_ISA_VERSION
	.align		4
        /*0040*/ 	.byte	0x03, 0x5f
        /*0042*/ 	.short	0x0101


	//----- nvinfo : EIATTR_VRC_CTA_INIT_COUNT
	.align		4
        /*0044*/ 	.byte	0x02, 0x4a
	.zero		1
	.zero		1


	//----- nvinfo : EIATTR_EXIT_INSTR_OFFSETS
	.align		4
        /*0048*/ 	.byte	0x04, 0x1c
        /*004a*/ 	.short	(.L_24 - .L_23)


	//   ....[0]....
.L_23:
        /*004c*/ 	.word	0x000000e0


	//----- nvinfo : EIATTR_CBANK_PARAM_SIZE
	.align		4
.L_24:
        /*0050*/ 	.byte	0x03, 0x19
        /*0052*/ 	.short	0x0018


	//----- nvinfo : EIATTR_PARAM_CBANK
	.align		4
        /*0054*/ 	.byte	0x04, 0x0a
        /*0056*/ 	.short	(.L_26 - .L_25)
	.align		4
.L_25:
        /*0058*/ 	.word	index@(.nv.constant0.finalize_kernel)
        /*005c*/ 	.short	0x0380
        /*005e*/ 	.short	0x0018


	//----- nvinfo : EIATTR_SW_WAR
	.align		4
.L_26:
        /*0060*/ 	.byte	0x04, 0x36
        /*0062*/ 	.short	(.L_28 - .L_27)
.L_27:
        /*0064*/ 	.word	0x00000008
.L_28:


//--------------------- .nv.info.initialize_kernel --------------------------
	.section	.nv.info.initialize_kernel,"",@"SHT_CUDA_INFO"
	.sectionflags	@""
	.align	4


	//----- nvinfo : EIATTR_CUDA_API_VERSION
	.align		4
        /*0000*/ 	.byte	0x04, 0x37
        /*0002*/ 	.short	(.L_30 - .L_29)
.L_29:
        /*0004*/ 	.word	0x00000082


	//----- nvinfo : EIATTR_KPARAM_INFO
	.align		4
.L_30:
        /*0008*/ 	.byte	0x04, 0x17
        /*000a*/ 	.short	(.L_32 - .L_31)
.L_31:
        /*000c*/ 	.word	0x00000000
        /*0010*/ 	.short	0x0000
        /*0012*/ 	.short	0x0000
        /*0014*/ 	.byte	0x00, 0xf0, 0x21, 0x00


	//----- nvinfo : EIATTR_SPARSE_MMA_MASK
	.align		4
.L_32:
        /*0018*/ 	.byte	0x03, 0x50
        /*001a*/ 	.short	0x0000


	//----- nvinfo : EIATTR_MAXREG_COUNT
	.align		4
        /*001c*/ 	.byte	0x03, 0x1b
        /*001e*/ 	.short	0x00ff


	//----- nvinfo : EIATTR_MERCURY_ISA_VERSION
	.align		4
        /*0020*/ 	.byte	0x03, 0x5f
        /*0022*/ 	.short	0x0101


	//----- nvinfo : EIATTR_VRC_CTA_INIT_COUNT
	.align		4
        /*0024*/ 	.byte	0x02, 0x4a
	.zero		1
	.zero		1


	//----- nvinfo : EIATTR_EXIT_INSTR_OFFSETS
	.align		4
        /*0028*/ 	.byte	0x04, 0x1c
        /*002a*/ 	.short	(.L_34 - .L_33)


	//   ....[0]....
.L_33:
        /*002c*/ 	.word	0x00000090


	//----- nvinfo : EIATTR_CBANK_PARAM_SIZE
	.align		4
.L_34:
        /*0030*/ 	.byte	0x03, 0x19
        /*0032*/ 	.short	0x0008


	//----- nvinfo : EIATTR_PARAM_CBANK
	.align		4
        /*0034*/ 	.byte	0x04, 0x0a
        /*0036*/ 	.short	(.L_36 - .L_35)
	.align		4
.L_35:
        /*0038*/ 	.word	index@(.nv.constant0.initialize_kernel)
        /*003c*/ 	.short	0x0380
        /*003e*/ 	.short	0x0008


	//----- nvinfo : EIATTR_SW_WAR
	.align		4
.L_36:
        /*0040*/ 	.byte	0x04, 0x36
        /*0042*/ 	.short	(.L_38 - .L_37)
.L_37:
        /*0044*/ 	.word	0x00000008
.L_38:


//--------------------- .nv.callgraph             --------------------------
	.section	.nv.callgraph,"",@"SHT_CUDA_CALLGRAPH"
	.align	4
	.sectionentsize	8
	.align		4
        /*0000*/ 	.word	0x00000000
	.align		4
        /*0004*/ 	.word	0xffffffff
	.align		4
        /*0008*/ 	.word	0x00000000
	.align		4
        /*000c*/ 	.word	0xfffffffe
	.align		4
        /*0010*/ 	.word	0x00000000
	.align		4
        /*0014*/ 	.word	0xfffffffd
	.align		4
        /*0018*/ 	.word	0x00000000
	.align		4
        /*001c*/ 	.word	0xfffffffc


//--------------------- .nv.constant4             --------------------------
	.section	.nv.constant4,"a",@progbits
	.align	8
	.align		8
.nv.constant4:
        /*0000*/ 	.dword	gbl_SIGNATURE
	.align		8
        /*0008*/ 	.dword	gbl_FUELUSAGE
	.align		8
        /*0010*/ 	.dword	gbl_ERRORSTAT


//--------------------- .text.finalize_kernel     --------------------------
	.section	.text.finalize_kernel,"ax",@progbits
	.align	128
        .global         finalize_kernel
        .type           finalize_kernel,@function
        .size           finalize_kernel,(.L_x_2 - finalize_kernel)
        .other          finalize_kernel,@"STO_CUDA_ENTRY STV_DEFAULT"
finalize_kernel:
.text.finalize_kernel:
[----:B------:R-:W-:Y:S08]  /*0000*/  LDC R1, c[0x0][0x37c] ;  /* 0x0000df00ff017b82 */ /* 0x000ff00000000800 */
[----:B------:R-:W0:Y:S01]  /*0010*/  LDC.64 R2, c[0x4][0x8] ;  /* 0x01000200ff027b82 */ /* 0x000e220000000a00 */
[----:B------:R-:W0:Y:S02]  /*0020*/  LDCU.64 UR4, c[0x0][0x358] ;  /* 0x00006b00ff0477ac */ /* 0x000e240008000a00 */
[----:B0-----:R-:W2:Y:S05]  /*0030*/  LDG.E.64 R2, desc[UR4][R2.64] ;  /* 0x0000000402027981 */ /* 0x001eaa000c1e1b00 */
[----:B------:R-:W2:Y:S08]  /*0040*/  LDC.64 R4, c[0x0][0x380] ;  /* 0x0000e000ff047b82 */ /* 0x000eb00000000a00 */
[----:B------:R-:W0:Y:S08]  /*0050*/  LDC.64 R6, c[0x4][RZ] ;  /* 0x01000000ff067b82 */ /* 0x000e300000000a00 */
[----:B------:R-:W1:Y:S01]  /*0060*/  LDC.64 R8, c[0x0][0x388] ;  /* 0x0000e200ff087b82 */ /* 0x000e620000000a00 */
[----:B--2---:R-:W-:Y:S04]  /*0070*/  STG.E.64 desc[UR4][R4.64], R2 ;  /* 0x0000000204007986 */ /* 0x004fe8000c101b04 */
[----:B0-----:R-:W1:Y:S03]  /*0080*/  LDG.E.64 R6, desc[UR4][R6.64] ;  /* 0x0000000406067981 */ /* 0x001e66000c1e1b00 */
[----:B------:R-:W0:Y:S08]  /*0090*/  LDC.64 R10, c[0x4][0x10] ;  /* 0x01000400ff0a7b82 */ /* 0x000e300000000a00 */
[----:B------:R-:W2:Y:S01]  /*00a0*/  LDC.64 R12, c[0x0][0x390] ;  /* 0x0000e400ff0c7b82 */ /* 0x000ea20000000a00 */
[----:B-1----:R-:W-:Y:S04]  /*00b0*/  STG.E.64 desc[UR4][R8.64], R6 ;  /* 0x0000000608007986 */ /* 0x002fe8000c101b04 */
[----:B0-----:R-:W2:Y:S04]  /*00c0*/  LDG.E.64 R10, desc[UR4][R10.64] ;  /* 0x000000040a0a7981 */ /* 0x001ea8000c1e1b00 */
[----:B--2---:R-:W-:Y:S01]  /*00d0*/  STG.E.64 desc[UR4][R12.64], R10 ;  /* 0x0000000a0c007986 */ /* 0x004fe2000c101b04 */
[----:B------:R-:W-:Y:S05]  /*00e0*/  EXIT ;  /* 0x000000000000794d */ /* 0x000fea0003800000 */
.L_x_0:
[----:B------:R-:W-:-:S00]  /*00f0*/  BRA `(.L_x_0) ;  /* 0xfffffffc00fc7947 */ /* 0x000fc0000383ffff */
[----:B------:R-:W-:-:S00]  /*0100*/  NOP ;  /* 0x0000000000007918 */ /* 0x000fc00000000000 */
[----:B------:R-:W-:-:S00]  /*0110*/  NOP ;  /* 0x0000000000007918 */ /* 0x000fc00000000000 */
[----:B------:R-:W-:-:S00]  /*0120*/  NOP ;  /* 0x0000000000007918 */ /* 0x000fc00000000000 */
[----:B------:R-:W-:-:S00]  /*0130*/  NOP ;  /* 0x0000000000007918 */ /* 0x000fc00000000000 */
[----:B------:R-:W-:-:S00]  /*0140*/  NOP ;  /* 0x0000000000007918 */ /* 0x000fc00000000000 */
[----:B------:R-:W-:-:S00]  /*0150*/  NOP ;  /* 0x0000000000007918 */ /* 0x000fc00000000000 */
[----:B------:R-:W-:-:S00]  /*0160*/  NOP ;  /* 0x0000000000007918 */ /* 0x000fc00000000000 */
[----:B------:R-:W-:-:S00]  /*0170*/  NOP ;  /* 0x0000000000007918 */ /* 0x000fc00000000000 */
.L_x_2:


//--------------------- .text.initialize_kernel   --------------------------
	.section	.text.initialize_kernel,"ax",@progbits
	.align	128
        .global         initialize_kernel
        .type           initialize_kernel,@function
        .size           initialize_kernel,(.L_x_3 - initialize_kernel)
        .other          initialize_kernel,@"STO_CUDA_ENTRY STV_DEFAULT"
initialize_kernel:
.text.initialize_kernel:
[----:B------:R-:W-:Y:S08]  /*0000*/  LDC R1, c[0x0][0x37c] ;  /* 0x0000df00ff017b82 */ /* 0x000ff00000000800 */
[----:B------:R-:W0:Y:S01]  /*0010*/  LDC.64 R6, c[0x4][0x10] ;  /* 0x01000400ff067b82 */ /* 0x000e220000000a00 */
[----:B------:R-:W0:Y:S07]  /*0020*/  LDCU.64 UR4, c[0x0][0x358] ;  /* 0x00006b00ff0477ac */ /* 0x000e2e0008000a00 */
[----:B------:R-:W1:Y:S08]  /*0030*/  LDC.64 R2, c[0x4][RZ] ;  /* 0x01000000ff027b82 */ /* 0x000e700000000a00 */
[----:B------:R-:W1:Y:S08]  /*0040*/  LDC.64 R4, c[0x0][0x380] ;  /* 0x0000e000ff047b82 */ /* 0x000e700000000a00 */
[----:B------:R-:W2:Y:S01]  /*0050*/  LDC.64 R8, c[0x4][0x8] ;  /* 0x01000200ff087b82 */ /* 0x000ea20000000a00 */
[----:B0-----:R-:W-:Y:S04]  /*0060*/  STG.E.64 desc[UR4][R6.64], RZ ;  /* 0x000000ff06007986 */ /* 0x001fe8000c101b04 */
[----:B-1----:R-:W-:Y:S04]  /*0070*/  STG.E.64 desc[UR4][R2.64], R4 ;  /* 0x0000000402007986 */ /* 0x002fe8000c101b04 */
[----:B--2---:R-:W-:Y:S01]  /*0080*/  STG.E.64 desc[UR4][R8.64], RZ ;  /* 0x000000ff08007986 */ /* 0x004fe2000c101b04 */
[----:B------:R-:W-:Y:S05]  /*0090*/  EXIT ;  /* 0x000000000000794d */ /* 0x000fea0003800000 */
.L_x_1:
        /* <DEDUP_REMOVED lines=14> */
.L_x_3:


//--------------------- .nv.shared.reserved.0     --------------------------
	.section	.nv.shared.reserved.0,"aw",@nobits
	.weak		__nv_reservedSMEM_offset_0_alias
	.size		__nv_reservedSMEM_offset_0_alias, 0, 64
	.other		__nv_reservedSMEM_offset_0_alias,@"STO_CUDA_RESERVED_SHARED STV_DEFAULT"
__nv_reservedSMEM_offset_0_alias:
	.zero		0
	.zero		64


//--------------------- .nv.global                --------------------------
	.section	.nv.global,"aw",@nobits
	.align	8
.nv.global:
	.type		gbl_ERRORSTAT,@object
	.size		gbl_ERRORSTAT,(gbl_SIGNATURE - gbl_ERRORSTAT)
gbl_ERRORSTAT:
	.zero		8
	.type		gbl_SIGNATURE,@object
	.size		gbl_SIGNATURE,(gbl_FUELUSAGE - gbl_SIGNATURE)
gbl_SIGNATURE:
	.zero		8
	.type		gbl_FUELUSAGE,@object
	.size		gbl_FUELUSAGE,(.L_1 - gbl_FUELUSAGE)
gbl_FUELUSAGE:
	.zero		8
.L_1:


//--------------------- .nv.constant0.finalize_kernel --------------------------
	.section	.nv.constant0.finalize_kernel,"a",@progbits
	.sectionflags	@""
	.align	4
.nv.constant0.finalize_kernel:
	.zero		920


//--------------------- .nv.constant0.initialize_kernel --------------------------
	.section	.nv.constant0.initialize_kernel,"a",@progbits
	.sectionflags	@""
	.align	4
.nv.constant0.initialize_kernel:
	.zero		904


//--------------------- SYMBOLS --------------------------

	.type		.nv.reservedSmem.offset0,@object
	.size		.nv.reservedSmem.offset0,0x4
